//
// Generated by NVIDIA NVVM Compiler
//
// Compiler Build ID: CL-36424714
// Cuda compilation tools, release 13.0, V13.0.88
// Based on NVVM 20.0.0
//

.version 9.0
.target sm_100
.address_size 64

	// .globl	_Z19matMul_GlobalKernelPfS_S_i

.visible .entry _Z19matMul_GlobalKernelPfS_S_i(
	.param .u64 .ptr .align 1 _Z19matMul_GlobalKernelPfS_S_i_param_0,
	.param .u64 .ptr .align 1 _Z19matMul_GlobalKernelPfS_S_i_param_1,
	.param .u64 .ptr .align 1 _Z19matMul_GlobalKernelPfS_S_i_param_2,
	.param .u32 _Z19matMul_GlobalKernelPfS_S_i_param_3
)
{
	.reg .pred 	%p<10>;
	.reg .b32 	%r<40>;
	.reg .b32 	%f<67>;
	.reg .b64 	%rd<67>;

	ld.param.u64 	%rd14, [_Z19matMul_GlobalKernelPfS_S_i_param_0];
	ld.param.u64 	%rd15, [_Z19matMul_GlobalKernelPfS_S_i_param_1];
	ld.param.u32 	%r18, [_Z19matMul_GlobalKernelPfS_S_i_param_3];
	cvta.to.global.u64 	%rd1, %rd15;
	cvta.to.global.u64 	%rd2, %rd14;
	mov.u32 	%r19, %ctaid.x;
	mov.u32 	%r20, %ctaid.y;
	mov.u32 	%r21, %tid.x;
	mov.u32 	%r22, %tid.y;
	mov.u32 	%r23, %ntid.x;
	mad.lo.s32 	%r1, %r19, %r23, %r21;
	mov.u32 	%r24, %ntid.y;
	mad.lo.s32 	%r2, %r20, %r24, %r22;
	max.s32 	%r25, %r2, %r1;
	setp.ge.s32 	%p1, %r25, %r18;
	@%p1 bra 	$L__BB0_13;
	mul.lo.s32 	%r3, %r18, %r2;
	and.b32  	%r4, %r18, 7;
	setp.lt.u32 	%p2, %r18, 8;
	mov.f32 	%f66, 0f00000000;
	mov.b32 	%r38, 0;
	@%p2 bra 	$L__BB0_4;
	and.b32  	%r38, %r18, 2147483640;
	neg.s32 	%r36, %r38;
	mul.wide.s32 	%rd16, %r18, 4;
	add.s64 	%rd3, %rd1, %rd16;
	shl.b32 	%r7, %r18, 3;
	mul.wide.s32 	%rd17, %r18, 8;
	add.s64 	%rd4, %rd1, %rd17;
	mul.wide.s32 	%rd18, %r18, 12;
	add.s64 	%rd5, %rd1, %rd18;
	mul.wide.s32 	%rd19, %r18, 16;
	add.s64 	%rd6, %rd1, %rd19;
	mul.wide.s32 	%rd20, %r18, 20;
	add.s64 	%rd7, %rd1, %rd20;
	mul.wide.s32 	%rd21, %r18, 24;
	add.s64 	%rd8, %rd1, %rd21;
	mul.wide.s32 	%rd22, %r18, 28;
	add.s64 	%rd9, %rd1, %rd22;
	mul.wide.u32 	%rd23, %r3, 4;
	add.s64 	%rd24, %rd23, %rd2;
	add.s64 	%rd66, %rd24, 16;
	mov.f32 	%f66, 0f00000000;
	mov.u32 	%r35, %r1;
$L__BB0_3:
	.pragma "nounroll";
	mul.wide.s32 	%rd25, %r35, 4;
	add.s64 	%rd26, %rd3, %rd25;
	add.s64 	%rd27, %rd4, %rd25;
	add.s64 	%rd28, %rd5, %rd25;
	add.s64 	%rd29, %rd6, %rd25;
	add.s64 	%rd30, %rd7, %rd25;
	add.s64 	%rd31, %rd8, %rd25;
	add.s64 	%rd32, %rd9, %rd25;
	add.s64 	%rd33, %rd1, %rd25;
	ld.global.f32 	%f16, [%rd66+-16];
	ld.global.f32 	%f17, [%rd33];
	fma.rn.f32 	%f18, %f16, %f17, %f66;
	ld.global.f32 	%f19, [%rd66+-12];
	ld.global.f32 	%f20, [%rd26];
	fma.rn.f32 	%f21, %f19, %f20, %f18;
	ld.global.f32 	%f22, [%rd66+-8];
	ld.global.f32 	%f23, [%rd27];
	fma.rn.f32 	%f24, %f22, %f23, %f21;
	ld.global.f32 	%f25, [%rd66+-4];
	ld.global.f32 	%f26, [%rd28];
	fma.rn.f32 	%f27, %f25, %f26, %f24;
	ld.global.f32 	%f28, [%rd66];
	ld.global.f32 	%f29, [%rd29];
	fma.rn.f32 	%f30, %f28, %f29, %f27;
	ld.global.f32 	%f31, [%rd66+4];
	ld.global.f32 	%f32, [%rd30];
	fma.rn.f32 	%f33, %f31, %f32, %f30;
	ld.global.f32 	%f34, [%rd66+8];
	ld.global.f32 	%f35, [%rd31];
	fma.rn.f32 	%f36, %f34, %f35, %f33;
	ld.global.f32 	%f37, [%rd66+12];
	ld.global.f32 	%f38, [%rd32];
	fma.rn.f32 	%f66, %f37, %f38, %f36;
	add.s32 	%r36, %r36, 8;
	add.s32 	%r35, %r35, %r7;
	add.s64 	%rd66, %rd66, 32;
	setp.ne.s32 	%p3, %r36, 0;
	@%p3 bra 	$L__BB0_3;
$L__BB0_4:
	setp.eq.s32 	%p4, %r4, 0;
	@%p4 bra 	$L__BB0_12;
	and.b32  	%r13, %r18, 3;
	setp.lt.u32 	%p5, %r4, 4;
	@%p5 bra 	$L__BB0_7;
	add.s32 	%r27, %r38, %r3;
	mul.wide.u32 	%rd34, %r27, 4;
	add.s64 	%rd35, %rd2, %rd34;
	ld.global.f32 	%f40, [%rd35];
	mad.lo.s32 	%r28, %r38, %r18, %r1;
	mul.wide.s32 	%rd36, %r28, 4;
	add.s64 	%rd37, %rd1, %rd36;
	ld.global.f32 	%f41, [%rd37];
	fma.rn.f32 	%f42, %f40, %f41, %f66;
	cvt.u64.u32 	%rd38, %r3;
	cvt.u64.u32 	%rd39, %r38;
	add.s64 	%rd40, %rd39, %rd38;
	shl.b64 	%rd41, %rd40, 2;
	add.s64 	%rd42, %rd2, %rd41;
	ld.global.f32 	%f43, [%rd42+4];
	mul.wide.s32 	%rd43, %r18, 4;
	add.s64 	%rd44, %rd37, %rd43;
	ld.global.f32 	%f44, [%rd44];
	fma.rn.f32 	%f45, %f43, %f44, %f42;
	ld.global.f32 	%f46, [%rd42+8];
	add.s64 	%rd45, %rd44, %rd43;
	ld.global.f32 	%f47, [%rd45];
	fma.rn.f32 	%f48, %f46, %f47, %f45;
	ld.global.f32 	%f49, [%rd42+12];
	add.s64 	%rd46, %rd45, %rd43;
	ld.global.f32 	%f50, [%rd46];
	fma.rn.f32 	%f66, %f49, %f50, %f48;
	add.s32 	%r38, %r38, 4;
$L__BB0_7:
	setp.eq.s32 	%p6, %r13, 0;
	@%p6 bra 	$L__BB0_12;
	setp.eq.s32 	%p7, %r13, 1;
	@%p7 bra 	$L__BB0_10;
	add.s32 	%r29, %r38, %r3;
	mul.wide.u32 	%rd47, %r29, 4;
	add.s64 	%rd48, %rd2, %rd47;
	ld.global.f32 	%f52, [%rd48];
	mad.lo.s32 	%r30, %r38, %r18, %r1;
	mul.wide.s32 	%rd49, %r30, 4;
	add.s64 	%rd50, %rd1, %rd49;
	ld.global.f32 	%f53, [%rd50];
	fma.rn.f32 	%f54, %f52, %f53, %f66;
	cvt.u64.u32 	%rd51, %r3;
	cvt.u64.u32 	%rd52, %r38;
	add.s64 	%rd53, %rd52, %rd51;
	shl.b64 	%rd54, %rd53, 2;
	add.s64 	%rd55, %rd2, %rd54;
	ld.global.f32 	%f55, [%rd55+4];
	mul.wide.s32 	%rd56, %r18, 4;
	add.s64 	%rd57, %rd50, %rd56;
	ld.global.f32 	%f56, [%rd57];
	fma.rn.f32 	%f66, %f55, %f56, %f54;
	add.s32 	%r38, %r38, 2;
$L__BB0_10:
	and.b32  	%r31, %r18, 1;
	setp.eq.b32 	%p8, %r31, 1;
	not.pred 	%p9, %p8;
	@%p9 bra 	$L__BB0_12;
	add.s32 	%r32, %r38, %r3;
	mul.wide.u32 	%rd58, %r32, 4;
	add.s64 	%rd59, %rd2, %rd58;
	ld.global.f32 	%f57, [%rd59];
	mad.lo.s32 	%r33, %r38, %r18, %r1;
	mul.wide.s32 	%rd60, %r33, 4;
	add.s64 	%rd61, %rd1, %rd60;
	ld.global.f32 	%f58, [%rd61];
	fma.rn.f32 	%f66, %f57, %f58, %f66;
$L__BB0_12:
	ld.param.u64 	%rd65, [_Z19matMul_GlobalKernelPfS_S_i_param_2];
	add.s32 	%r34, %r3, %r1;
	cvta.to.global.u64 	%rd62, %rd65;
	mul.wide.s32 	%rd63, %r34, 4;
	add.s64 	%rd64, %rd62, %rd63;
	st.global.f32 	[%rd64], %f66;
$L__BB0_13:
	ret;

}


// ===== COMPILED SASS (sm_100) =====

	.target	sm_100

	.elftype	@"ET_EXEC"


//--------------------- .note.nv.tkinfo           --------------------------
	.section	.note.nv.tkinfo,"",@"SHT_NOTE"
	.sectionflags	@"SHF_NOTE_NV_TKINFO"
	.tkinfo
        /*0018*/ 	.word	0x00000002
        /*0030*/ 	.string	""
        /*0030*/ 	.string	"ptxas"
        /*0030*/ 	.string	"Cuda compilation tools, release 13.0, V13.0.88"
        /*0030*/ 	.string	"Build cuda_13.0.r13.0/compiler.36424714_0"
        /*0030*/ 	.string	"-arch sm_100 -m 64 "



//--------------------- .note.nv.cuinfo           --------------------------
	.section	.note.nv.cuinfo,"",@"SHT_NOTE"
	.sectionflags	@"SHF_NOTE_NV_CUINFO"
        /*0018*/ 	.short	0x0002
        /*001a*/ 	.short	0x0064
        /*001c*/ 	.short	0x0082
	.zero		2


//--------------------- .nv.info                  --------------------------
	.section	.nv.info,"",@"SHT_CUDA_INFO"
	.align	4


	//----- nvinfo : EIATTR_REGCOUNT
	.align		4
        /*0000*/ 	.byte	0x04, 0x2f
        /*0002*/ 	.short	(.L_1 - .L_0)
	.align		4
.L_0:
        /*0004*/ 	.word	index@(_Z19matMul_GlobalKernelPfS_S_i)
        /*0008*/ 	.word	0x0000001e


	//----- nvinfo : EIATTR_FRAME_SIZE
	.align		4
.L_1:
        /*000c*/ 	.byte	0x04, 0x11
        /*000e*/ 	.short	(.L_3 - .L_2)
	.align		4
.L_2:
        /*0010*/ 	.word	index@(_Z19matMul_GlobalKernelPfS_S_i)
        /*0014*/ 	.word	0x00000000


	//----- nvinfo : EIATTR_MIN_STACK_SIZE
	.align		4
.L_3:
        /*0018*/ 	.byte	0x04, 0x12
        /*001a*/ 	.short	(.L_5 - .L_4)
	.align		4
.L_4:
        /*001c*/ 	.word	index@(_Z19matMul_GlobalKernelPfS_S_i)
        /*0020*/ 	.word	0x00000000
.L_5:


//--------------------- .nv.compat                --------------------------
	.section	.nv.compat,"",@"SHT_CUDA_COMPAT_INFO"
	.align	4
        /*0000*/ 	.byte	0x02, 0x09, 0x00, 0x00, 0x02, 0x02, 0x01, 0x00, 0x02, 0x05, 0x05, 0x00, 0x03, 0x07, 0x01, 0x01
        /*0010*/ 	.byte	0x02, 0x03, 0x00, 0x00, 0x02, 0x06, 0x01, 0x00, 0x04, 0x0b, 0x08, 0x00, 0x09, 0x00, 0x00, 0x00
        /*0020*/ 	.byte	0x00, 0x00, 0x00, 0x00


//--------------------- .nv.info._Z19matMul_GlobalKernelPfS_S_i --------------------------
	.section	.nv.info._Z19matMul_GlobalKernelPfS_S_i,"",@"SHT_CUDA_INFO"
	.sectionflags	@""
	.align	4


	//----- nvinfo : EIATTR_CUDA_API_VERSION
	.align		4
        /*0000*/ 	.byte	0x04, 0x37
        /*0002*/ 	.short	(.L_7 - .L_6)
.L_6:
        /*0004*/ 	.word	0x00000082


	//----- nvinfo : EIATTR_KPARAM_INFO
	.align		4
.L_7:
        /*0008*/ 	.byte	0x04, 0x17
        /*000a*/ 	.short	(.L_9 - .L_8)
.L_8:
        /*000c*/ 	.word	0x00000000
        /*0010*/ 	.short	0x0003
        /*0012*/ 	.short	0x0018
        /*0014*/ 	.byte	0x00, 0xf0, 0x11, 0x00


	//----- nvinfo : EIATTR_KPARAM_INFO
	.align		4
.L_9:
        /*0018*/ 	.byte	0x04, 0x17
        /*001a*/ 	.short	(.L_11 - .L_10)
.L_10:
        /*001c*/ 	.word	0x00000000
        /*0020*/ 	.short	0x0002
        /*0022*/ 	.short	0x0010
        /*0024*/ 	.byte	0x00, 0xf5, 0x21, 0x00


	//----- nvinfo : EIATTR_KPARAM_INFO
	.align		4
.L_11:
        /*0028*/ 	.byte	0x04, 0x17
        /*002a*/ 	.short	(.L_13 - .L_12)
.L_12:
        /*002c*/ 	.word	0x00000000
        /*0030*/ 	.short	0x0001
        /*0032*/ 	.short	0x0008
        /*0034*/ 	.byte	0x00, 0xf5, 0x21, 0x00


	//----- nvinfo : EIATTR_KPARAM_INFO
	.align		4
.L_13:
        /*0038*/ 	.byte	0x04, 0x17
        /*003a*/ 	.short	(.L_15 - .L_14)
.L_14:
        /*003c*/ 	.word	0x00000000
        /*0040*/ 	.short	0x0000
        /*0042*/ 	.short	0x0000
        /*0044*/ 	.byte	0x00, 0xf5, 0x21, 0x00


	//----- nvinfo : EIATTR_SPARSE_MMA_MASK
	.align		4
.L_15:
        /*0048*/ 	.byte	0x03, 0x50
        /*004a*/ 	.short	0x0000


	//----- nvinfo : EIATTR_MAXREG_COUNT
	.align		4
        /*004c*/ 	.byte	0x03, 0x1b
        /*004e*/ 	.short	0x00ff


	//----- nvinfo : EIATTR_MERCURY_ISA_VERSION
	.align		4
        /*0050*/ 	.byte	0x03, 0x5f
        /*0052*/ 	.short	0x0101


	//----- nvinfo : EIATTR_VRC_CTA_INIT_COUNT
	.align		4
        /*0054*/ 	.byte	0x02, 0x4a
	.zero		1
	.zero		1


	//----- nvinfo : EIATTR_EXIT_INSTR_OFFSETS
	.align		4
        /*0058*/ 	.byte	0x04, 0x1c
        /*005a*/ 	.short	(.L_17 - .L_16)


	//   ....[0]....
.L_16:
        /*005c*/ 	.word	0x000000c0


	//   ....[1]....
        /*0060*/ 	.word	0x00000a90


	//----- nvinfo : EIATTR_CBANK_PARAM_SIZE
	.align		4
.L_17:
        /*0064*/ 	.byte	0x03, 0x19
        /*0066*/ 	.short	0x001c


	//----- nvinfo : EIATTR_PARAM_CBANK
	.align		4
        /*0068*/ 	.byte	0x04, 0x0a
        /*006a*/ 	.short	(.L_19 - .L_18)
	.align		4
.L_18:
        /*006c*/ 	.word	index@(.nv.constant0._Z19matMul_GlobalKernelPfS_S_i)
        /*0070*/ 	.short	0x0380
        /*0072*/ 	.short	0x001c


	//----- nvinfo : EIATTR_SW_WAR
	.align		4
.L_19:
        /*0074*/ 	.byte	0x04, 0x36
        /*0076*/ 	.short	(.L_21 - .L_20)
.L_20:
        /*0078*/ 	.word	0x00000008
.L_21:


//--------------------- .nv.callgraph             --------------------------
	.section	.nv.callgraph,"",@"SHT_CUDA_CALLGRAPH"
	.align	4
	.sectionentsize	8
	.align		4
        /*0000*/ 	.word	0x00000000
	.align		4
        /*0004*/ 	.word	0xffffffff
	.align		4
        /*0008*/ 	.word	0x00000000
	.align		4
        /*000c*/ 	.word	0xfffffffe
	.align		4
        /*0010*/ 	.word	0x00000000
	.align		4
        /*0014*/ 	.word	0xfffffffd
	.align		4
        /*0018*/ 	.word	0x00000000
	.align		4
        /*001c*/ 	.word	0xfffffffc


//--------------------- .text._Z19matMul_GlobalKernelPfS_S_i --------------------------
	.section	.text._Z19matMul_GlobalKernelPfS_S_i,"ax",@progbits
	.align	128
        .global         _Z19matMul_GlobalKernelPfS_S_i
        .type           _Z19matMul_GlobalKernelPfS_S_i,@function
        .size           _Z19matMul_GlobalKernelPfS_S_i,(.L_x_5 - _Z19matMul_GlobalKernelPfS_S_i)
        .other          _Z19matMul_GlobalKernelPfS_S_i,@"STO_CUDA_ENTRY STV_DEFAULT"
_Z19matMul_GlobalKernelPfS_S_i:
.text._Z19matMul_GlobalKernelPfS_S_i:
[----:B------:R-:W-:Y:S01]  /*0000*/  LDC R1, c[0x0][0x37c] ;  /* 0x0000df00ff017b82 */ /* 0x000fe20000000800 */
[----:B------:R-:W0:Y:S07]  /*0010*/  S2R R0, SR_TID.X ;  /* 0x0000000000007919 */ /* 0x000e2e0000002100 */
[----:B------:R-:W0:Y:S01]  /*0020*/  LDC R3, c[0x0][0x360] ;  /* 0x0000d800ff037b82 */ /* 0x000e220000000800 */
[----:B------:R-:W1:Y:S01]  /*0030*/  LDCU UR20, c[0x0][0x398] ;  /* 0x00007300ff1477ac */ /* 0x000e620008000800 */
[----:B------:R-:W2:Y:S06]  /*0040*/  S2R R13, SR_TID.Y ;  /* 0x00000000000d7919 */ /* 0x000eac0000002200 */
[----:B------:R-:W0:Y:S08]  /*0050*/  S2UR UR4, SR_CTAID.X ;  /* 0x00000000000479c3 */ /* 0x000e300000002500 */
[----:B------:R-:W2:Y:S08]  /*0060*/  S2UR UR5, SR_CTAID.Y ;  /* 0x00000000000579c3 */ /* 0x000eb00000002600 */
[----:B------:R-:W2:Y:S01]  /*0070*/  LDC R2, c[0x0][0x364] ;  /* 0x0000d900ff027b82 */ /* 0x000ea20000000800 */
[----:B0-----:R-:W-:-:S02]  /*0080*/  IMAD R0, R3, UR4, R0 ;  /* 0x0000000403007c24 */ /* 0x001fc4000f8e0200 */
[----:B--2---:R-:W-:-:S05]  /*0090*/  IMAD R13, R2, UR5, R13 ;  /* 0x00000005020d7c24 */ /* 0x004fca000f8e020d */
[----:B------:R-:W-:-:S04]  /*00a0*/  VIMNMX R2, PT, PT, R0, R13, !PT ;  /* 0x0000000d00027248 */ /* 0x000fc80007fe0100 */
[----:B-1----:R-:W-:-:S13]  /*00b0*/  ISETP.GE.AND P0, PT, R2, UR20, PT ;  /* 0x0000001402007c0c */ /* 0x002fda000bf06270 */
[----:B------:R-:W-:Y:S05]  /*00c0*/  @P0 EXIT ;  /* 0x000000000000094d */ /* 0x000fea0003800000 */
[----:B------:R-:W-:Y:S01]  /*00d0*/  UISETP.GE.U32.AND UP0, UPT, UR20, 0x8, UPT ;  /* 0x000000081400788c */ /* 0x000fe2000bf06070 */
[----:B------:R-:W-:Y:S02]  /*00e0*/  HFMA2 R12, -RZ, RZ, 0, 0 ;  /* 0x00000000ff0c7431 */ /* 0x000fe400000001ff */
[----:B------:R-:W-:Y:S01]  /*00f0*/  IMAD R13, R13, UR20, RZ ;  /* 0x000000140d0d7c24 */ /* 0x000fe2000f8e02ff */
[----:B------:R-:W-:Y:S01]  /*0100*/  UMOV UR4, URZ ;  /* 0x000000ff00047c82 */ /* 0x000fe20008000000 */
[----:B------:R-:W0:Y:S04]  /*0110*/  LDCU.64 UR18, c[0x0][0x358] ;  /* 0x00006b00ff1277ac */ /* 0x000e280008000a00 */
[----:B------:R-:W-:Y:S05]  /*0120*/  BRA.U !UP0, `(.L_x_0) ;  /* 0x0000000508047547 */ /* 0x000fea000b800000 */
[----:B------:R-:W1:Y:S01]  /*0130*/  LDCU.128 UR24, c[0x0][0x380] ;  /* 0x00007000ff1877ac */ /* 0x000e620008000c00 */
[----:B------:R-:W-:Y:S02]  /*0140*/  MOV R12, RZ ;  /* 0x000000ff000c7202 */ /* 0x000fe40000000f00 */
[----:B------:R-:W-:Y:S01]  /*0150*/  MOV R14, R0 ;  /* 0x00000000000e7202 */ /* 0x000fe20000000f00 */
[----:B------:R-:W-:-:S04]  /*0160*/  ULOP3.LUT UR4, UR20, 0x7ffffff8, URZ, 0xc0, !UPT ;  /* 0x7ffffff814047892 */ /* 0x000fc8000f8ec0ff */
[----:B------:R-:W-:Y:S01]  /*0170*/  UIADD3 UR5, UPT, UPT, -UR4, URZ, URZ ;  /* 0x000000ff04057290 */ /* 0x000fe2000fffe1ff */
[----:B-1----:R-:W-:Y:S01]  /*0180*/  MOV R2, UR24 ;  /* 0x0000001800027c02 */ /* 0x002fe20008000f00 */
[----:B------:R-:W-:Y:S01]  /*0190*/  UIMAD.WIDE UR6, UR20, 0x8, UR26 ;  /* 0x00000008140678a5 */ /* 0x000fe2000f8e021a */
[----:B------:R-:W-:Y:S01]  /*01a0*/  MOV R3, UR25 ;  /* 0x0000001900037c02 */ /* 0x000fe20008000f00 */
[----:B------:R-:W-:Y:S02]  /*01b0*/  UIMAD.WIDE UR8, UR20, 0xc, UR26 ;  /* 0x0000000c140878a5 */ /* 0x000fe4000f8e021a */
[----:B------:R-:W-:Y:S01]  /*01c0*/  UIMAD.WIDE UR10, UR20, 0x10, UR26 ;  /* 0x00000010140a78a5 */ /* 0x000fe2000f8e021a */
[----:B------:R-:W-:Y:S01]  /*01d0*/  IMAD.WIDE.U32 R2, R13, 0x4, R2 ;  /* 0x000000040d027825 */ /* 0x000fe200078e0002 */
[----:B------:R-:W-:Y:S02]  /*01e0*/  UIMAD.WIDE UR12, UR20, 0x14, UR26 ;  /* 0x00000014140c78a5 */ /* 0x000fe4000f8e021a */
[----:B------:R-:W-:Y:S01]  /*01f0*/  UIMAD.WIDE UR14, UR20, 0x18, UR26 ;  /* 0x00000018140e78a5 */ /* 0x000fe2000f8e021a */
[----:B------:R-:W-:Y:S01]  /*0200*/  IADD3 R2, P0, PT, R2, 0x10, RZ ;  /* 0x0000001002027810 */ /* 0x000fe20007f1e0ff */
[----:B------:R-:W-:-:S03]  /*0210*/  UIMAD.WIDE UR16, UR20, 0x1c, UR26 ;  /* 0x0000001c141078a5 */ /* 0x000fc6000f8e021a */
[----:B------:R-:W-:-:S09]  /*0220*/  IADD3.X R3, PT, PT, RZ, R3, RZ, P0, !PT ;  /* 0x00000003ff037210 */ /* 0x000fd200007fe4ff */
.L_x_1:
[----:B------:R-:W-:Y:S01]  /*0230*/  UIMAD.WIDE UR22, UR20, 0x4, UR26 ;  /* 0x00000004141678a5 */ /* 0x000fe2000f8e021a */
[----:B------:R-:W-:Y:S02]  /*0240*/  IMAD.MOV.U32 R23, RZ, RZ, 0x4 ;  /* 0x00000004ff177424 */ /* 0x000fe400078e00ff */
[----:B------:R-:W-:Y:S01]  /*0250*/  HFMA2 R11, -RZ, RZ, 0, 2.384185791015625e-07 ;  /* 0x00000004ff0b7431 */ /* 0x000fe200000001ff */
[----:B------:R-:W-:Y:S01]  /*0260*/  MOV R25, 0x4 ;  /* 0x0000000400197802 */ /* 0x000fe20000000f00 */
[----:B0-----:R-:W2:Y:S01]  /*0270*/  LDG.E R21, desc[UR18][R2.64+-0x10] ;  /* 0xfffff01202157981 */ /* 0x001ea2000c1e1900 */
[C---:B------:R-:W-:Y:S01]  /*0280*/  IMAD.WIDE R22, R14.reuse, R23, UR26 ;  /* 0x0000001a0e167e25 */ /* 0x040fe2000f8e0217 */
[----:B------:R-:W-:Y:S02]  /*0290*/  MOV R8, UR22 ;  /* 0x0000001600087c02 */ /* 0x000fe40008000f00 */
[----:B------:R-:W-:Y:S01]  /*02a0*/  MOV R9, UR23 ;  /* 0x0000001700097c02 */ /* 0x000fe20008000f00 */
[----:B------:R-:W3:Y:S02]  /*02b0*/  LDG.E R19, desc[UR18][R2.64+-0xc] ;  /* 0xfffff41202137981 */ /* 0x000ee4000c1e1900 */
[----:B------:R-:W-:-:S02]  /*02c0*/  IMAD.WIDE R8, R14, 0x4, R8 ;  /* 0x000000040e087825 */ /* 0x000fc400078e0208 */
[----:B------:R-:W2:Y:S01]  /*02d0*/  LDG.E R22, desc[UR18][R22.64] ;  /* 0x0000001216167981 */ /* 0x000ea2000c1e1900 */
[----:B------:R-:W-:Y:S01]  /*02e0*/  MOV R5, 0x4 ;  /* 0x0000000400057802 */ /* 0x000fe20000000f00 */
[C---:B------:R-:W-:Y:S02]  /*02f0*/  IMAD.WIDE R24, R14.reuse, R25, UR6 ;  /* 0x000000060e187e25 */ /* 0x040fe4000f8e0219 */
[----:B------:R0:W3:Y:S02]  /*0300*/  LDG.E R20, desc[UR18][R8.64] ;  /* 0x0000001208147981 */ /* 0x0000e4000c1e1900 */
[----:B------:R-:W-:Y:S02]  /*0310*/  IMAD.WIDE R10, R14, R11, UR8 ;  /* 0x000000080e0a7e25 */ /* 0x000fe4000f8e020b */
[----:B------:R-:W4:Y:S04]  /*0320*/  LDG.E R18, desc[UR18][R24.64] ;  /* 0x0000001218127981 */ /* 0x000f28000c1e1900 */
[----:B------:R-:W4:Y:S01]  /*0330*/  LDG.E R17, desc[UR18][R2.64+-0x8] ;  /* 0xfffff81202117981 */ /* 0x000f22000c1e1900 */
[----:B0-----:R-:W-:-:S02]  /*0340*/  HFMA2 R9, -RZ, RZ, 0, 2.384185791015625e-07 ;  /* 0x00000004ff097431 */ /* 0x001fc400000001ff */
[----:B------:R-:W-:Y:S01]  /*0350*/  IMAD.MOV.U32 R7, RZ, RZ, 0x4 ;  /* 0x00000004ff077424 */ /* 0x000fe200078e00ff */
[----:B------:R0:W5:Y:S01]  /*0360*/  LDG.E R16, desc[UR18][R10.64] ;  /* 0x000000120a107981 */ /* 0x000162000c1e1900 */
[----:B------:R-:W-:-:S03]  /*0370*/  IMAD.WIDE R4, R14, R5, UR10 ;  /* 0x0000000a0e047e25 */ /* 0x000fc6000f8e0205 */
[----:B------:R-:W5:Y:S01]  /*0380*/  LDG.E R15, desc[UR18][R2.64+-0x4] ;  /* 0xfffffc12020f7981 */ /* 0x000f62000c1e1900 */
[C---:B------:R-:W-:Y:S01]  /*0390*/  IMAD.WIDE R6, R14.reuse, R7, UR12 ;  /* 0x0000000c0e067e25 */ /* 0x040fe2000f8e0207 */
[----:B------:R-:W-:Y:S02]  /*03a0*/  MOV R27, 0x4 ;  /* 0x00000004001b7802 */ /* 0x000fe40000000f00 */
[----:B------:R1:W5:Y:S01]  /*03b0*/  LDG.E R4, desc[UR18][R4.64] ;  /* 0x0000001204047981 */ /* 0x000362000c1e1900 */
[----:B------:R-:W-:-:S03]  /*03c0*/  IMAD.WIDE R8, R14, R9, UR14 ;  /* 0x0000000e0e087e25 */ /* 0x000fc6000f8e0209 */
[----:B------:R-:W5:Y:S01]  /*03d0*/  LDG.E R23, desc[UR18][R2.64] ;  /* 0x0000001202177981 */ /* 0x000f62000c1e1900 */
[----:B0-----:R-:W-:-:S03]  /*03e0*/  IMAD.WIDE R10, R14, R27, UR16 ;  /* 0x000000100e0a7e25 */ /* 0x001fc6000f8e021b */
[----:B------:R-:W5:Y:S04]  /*03f0*/  LDG.E R7, desc[UR18][R6.64] ;  /* 0x0000001206077981 */ /* 0x000f68000c1e1900 */
[----:B------:R-:W5:Y:S04]  /*0400*/  LDG.E R24, desc[UR18][R2.64+0x4] ;  /* 0x0000041202187981 */ /* 0x000f68000c1e1900 */
[----:B------:R-:W5:Y:S04]  /*0410*/  LDG.E R8, desc[UR18][R8.64] ;  /* 0x0000001208087981 */ /* 0x000f68000c1e1900 */
[----:B------:R-:W5:Y:S04]  /*0420*/  LDG.E R25, desc[UR18][R2.64+0x8] ;  /* 0x0000081202197981 */ /* 0x000f68000c1e1900 */
[----:B------:R-:W5:Y:S04]  /*0430*/  LDG.E R10, desc[UR18][R10.64] ;  /* 0x000000120a0a7981 */ /* 0x000f68000c1e1900 */
[----:B------:R0:W5:Y:S01]  /*0440*/  LDG.E R27, desc[UR18][R2.64+0xc] ;  /* 0x00000c12021b7981 */ /* 0x000162000c1e1900 */
[----:B------:R-:W-:-:S04]  /*0450*/  UIADD3 UR5, UPT, UPT, UR5, 0x8, URZ ;  /* 0x0000000805057890 */ /* 0x000fc8000fffe0ff */
[----:B------:R-:W-:Y:S01]  /*0460*/  UISETP.NE.AND UP0, UPT, UR5, URZ, UPT ;  /* 0x000000ff0500728c */ /* 0x000fe2000bf05270 */
[----:B-1----:R-:W-:Y:S02]  /*0470*/  MOV R5, UR20 ;  /* 0x0000001400057c02 */ /* 0x002fe40008000f00 */
[----:B0-----:R-:W-:Y:S02]  /*0480*/  IADD3 R2, P0, PT, R2, 0x20, RZ ;  /* 0x0000002002027810 */ /* 0x001fe40007f1e0ff */
[----:B------:R-:W-:Y:S02]  /*0490*/  LEA R14, R5, R14, 0x3 ;  /* 0x0000000e050e7211 */ /* 0x000fe400078e18ff */
[----:B------:R-:W-:Y:S01]  /*04a0*/  IADD3.X R3, PT, PT, RZ, R3, RZ, P0, !PT ;  /* 0x00000003ff037210 */ /* 0x000fe200007fe4ff */
[----:B--2---:R-:W-:-:S04]  /*04b0*/  FFMA R22, R21, R22, R12 ;  /* 0x0000001615167223 */ /* 0x004fc8000000000c */
[----:B---3--:R-:W-:-:S04]  /*04c0*/  FFMA R20, R19, R20, R22 ;  /* 0x0000001413147223 */ /* 0x008fc80000000016 */
[----:B----4-:R-:W-:-:S04]  /*04d0*/  FFMA R18, R17, R18, R20 ;  /* 0x0000001211127223 */ /* 0x010fc80000000014 */
[----:B-----5:R-:W-:-:S04]  /*04e0*/  FFMA R16, R15, R16, R18 ;  /* 0x000000100f107223 */ /* 0x020fc80000000012 */
[----:B------:R-:W-:-:S04]  /*04f0*/  FFMA R23, R23, R4, R16 ;  /* 0x0000000417177223 */ /* 0x000fc80000000010 */
[----:B------:R-:W-:-:S04]  /*0500*/  FFMA R24, R24, R7, R23 ;  /* 0x0000000718187223 */ /* 0x000fc80000000017 */
[----:B------:R-:W-:-:S04]  /*0510*/  FFMA R8, R25, R8, R24 ;  /* 0x0000000819087223 */ /* 0x000fc80000000018 */
[----:B------:R-:W-:Y:S01]  /*0520*/  FFMA R12, R27, R10, R8 ;  /* 0x0000000a1b0c7223 */ /* 0x000fe20000000008 */
[----:B------:R-:W-:Y:S06]  /*0530*/  BRA.U UP0, `(.L_x_1) ;  /* 0xfffffffd003c7547 */ /* 0x000fec000b83ffff */
.L_x_0:
[----:B------:R-:W-:-:S04]  /*0540*/  ULOP3.LUT UR6, UR20, 0x7, URZ, 0xc0, !UPT ;  /* 0x0000000714067892 */ /* 0x000fc8000f8ec0ff */
[----:B------:R-:W-:-:S09]  /*0550*/  UISETP.NE.AND UP0, UPT, UR6, URZ, UPT ;  /* 0x000000ff0600728c */ /* 0x000fd2000bf05270 */
[----:B------:R-:W-:Y:S05]  /*0560*/  BRA.U !UP0, `(.L_x_2) ;  /* 0x0000000508387547 */ /* 0x000fea000b800000 */
[----:B------:R-:W-:Y:S02]  /*0570*/  UISETP.GE.U32.AND UP0, UPT, UR6, 0x4, UPT ;  /* 0x000000040600788c */ /* 0x000fe4000bf06070 */
[----:B------:R-:W-:-:S04]  /*0580*/  ULOP3.LUT UR5, UR20, 0x3, URZ, 0xc0, !UPT ;  /* 0x0000000314057892 */ /* 0x000fc8000f8ec0ff */
[----:B------:R-:W-:-:S03]  /*0590*/  UISETP.NE.AND UP1, UPT, UR5, URZ, UPT ;  /* 0x000000ff0500728c */ /* 0x000fc6000bf25270 */
[----:B------:R-:W-:Y:S08]  /*05a0*/  BRA.U !UP0, `(.L_x_3) ;  /* 0x00000001087c7547 */ /* 0x000ff0000b800000 */
[----:B------:R-:W1:Y:S01]  /*05b0*/  LDC.64 R6, c[0x0][0x388] ;  /* 0x0000e200ff067b82 */ /* 0x000e620000000a00 */
[----:B------:R-:W2:Y:S01]  /*05c0*/  LDCU.64 UR6, c[0x0][0x380] ;  /* 0x00007000ff0677ac */ /* 0x000ea20008000a00 */
[----:B------:R-:W-:Y:S01]  /*05d0*/  IMAD.U32 R9, RZ, RZ, UR4 ;  /* 0x00000004ff097e24 */ /* 0x000fe2000f8e00ff */
[C---:B------:R-:W-:Y:S02]  /*05e0*/  IADD3 R3, PT, PT, R13.reuse, UR4, RZ ;  /* 0x000000040d037c10 */ /* 0x040fe4000fffe0ff */
[----:B------:R-:W-:Y:S01]  /*05f0*/  IADD3 R10, P0, PT, R13, UR4, RZ ;  /* 0x000000040d0a7c10 */ /* 0x000fe2000ff1e0ff */
[----:B------:R-:W-:Y:S01]  /*0600*/  IMAD R9, R9, UR20, R0 ;  /* 0x0000001409097c24 */ /* 0x000fe2000f8e0200 */
[----:B------:R-:W-:Y:S01]  /*0610*/  MOV R11, UR20 ;  /* 0x00000014000b7c02 */ /* 0x000fe20008000f00 */
[----:B------:R-:W3:Y:S01]  /*0620*/  LDC.64 R4, c[0x0][0x380] ;  /* 0x0000e000ff047b82 */ /* 0x000ee20000000a00 */
[----:B------:R-:W-:Y:S01]  /*0630*/  MOV R15, UR20 ;  /* 0x00000014000f7c02 */ /* 0x000fe20008000f00 */
[----:B-1----:R-:W-:Y:S01]  /*0640*/  IMAD.WIDE R6, R9, 0x4, R6 ;  /* 0x0000000409067825 */ /* 0x002fe200078e0206 */
[----:B------:R-:W-:-:S05]  /*0650*/  MOV R9, UR20 ;  /* 0x0000001400097c02 */ /* 0x000fca0008000f00 */
[----:B------:R-:W-:Y:S02]  /*0660*/  IMAD.WIDE R8, R9, 0x4, R6 ;  /* 0x0000000409087825 */ /* 0x000fe400078e0206 */
[----:B0-----:R-:W4:Y:S02]  /*0670*/  LDG.E R6, desc[UR18][R6.64] ;  /* 0x0000001206067981 */ /* 0x001f24000c1e1900 */
[----:B---3--:R-:W-:Y:S01]  /*0680*/  IMAD.WIDE.U32 R4, R3, 0x4, R4 ;  /* 0x0000000403047825 */ /* 0x008fe200078e0004 */
[----:B------:R-:W-:Y:S01]  /*0690*/  IADD3.X R3, PT, PT, RZ, RZ, RZ, P0, !PT ;  /* 0x000000ffff037210 */ /* 0x000fe200007fe4ff */
[----:B------:R-:W3:Y:S01]  /*06a0*/  LDG.E R17, desc[UR18][R8.64] ;  /* 0x0000001208117981 */ /* 0x000ee2000c1e1900 */
[----:B--2---:R-:W-:-:S03]  /*06b0*/  LEA R2, P0, R10, UR6, 0x2 ;  /* 0x000000060a027c11 */ /* 0x004fc6000f8010ff */
[----:B------:R-:W4:Y:S01]  /*06c0*/  LDG.E R5, desc[UR18][R4.64] ;  /* 0x0000001204057981 */ /* 0x000f22000c1e1900 */
[----:B------:R-:W-:Y:S01]  /*06d0*/  LEA.HI.X R3, R10, UR7, R3, 0x2, P0 ;  /* 0x000000070a037c11 */ /* 0x000fe200080f1403 */
[----:B------:R-:W-:-:S04]  /*06e0*/  IMAD.WIDE R10, R11, 0x4, R8 ;  /* 0x000000040b0a7825 */ /* 0x000fc800078e0208 */
[----:B------:R-:W3:Y:S01]  /*06f0*/  LDG.E R16, desc[UR18][R2.64+0x4] ;  /* 0x0000041202107981 */ /* 0x000ee2000c1e1900 */
[----:B------:R-:W-:-:S03]  /*0700*/  IMAD.WIDE R14, R15, 0x4, R10 ;  /* 0x000000040f0e7825 */ /* 0x000fc600078e020a */
[----:B------:R-:W2:Y:S04]  /*0710*/  LDG.E R19, desc[UR18][R10.64] ;  /* 0x000000120a137981 */ /* 0x000ea8000c1e1900 */
[----:B------:R-:W2:Y:S04]  /*0720*/  LDG.E R18, desc[UR18][R2.64+0x8] ;  /* 0x0000081202127981 */ /* 0x000ea8000c1e1900 */
[----:B------:R-:W5:Y:S04]  /*0730*/  LDG.E R20, desc[UR18][R2.64+0xc] ;  /* 0x00000c1202147981 */ /* 0x000f68000c1e1900 */
[----:B------:R-:W5:Y:S01]  /*0740*/  LDG.E R14, desc[UR18][R14.64] ;  /* 0x000000120e0e7981 */ /* 0x000f62000c1e1900 */
[----:B------:R-:W-:Y:S01]  /*0750*/  UIADD3 UR4, UPT, UPT, UR4, 0x4, URZ ;  /* 0x0000000404047890 */ /* 0x000fe2000fffe0ff */
[----:B----4-:R-:W-:-:S04]  /*0760*/  FFMA R5, R5, R6, R12 ;  /* 0x0000000605057223 */ /* 0x010fc8000000000c */
[----:B---3--:R-:W-:-:S04]  /*0770*/  FFMA R5, R16, R17, R5 ;  /* 0x0000001110057223 */ /* 0x008fc80000000005 */
[----:B--2---:R-:W-:-:S04]  /*0780*/  FFMA R5, R18, R19, R5 ;  /* 0x0000001312057223 */ /* 0x004fc80000000005 */
[----:B-----5:R-:W-:-:S07]  /*0790*/  FFMA R12, R20, R14, R5 ;  /* 0x0000000e140c7223 */ /* 0x020fce0000000005 */
.L_x_3:
[----:B------:R-:W-:Y:S05]  /*07a0*/  BRA.U !UP1, `(.L_x_2) ;  /* 0x0000000109a87547 */ /* 0x000fea000b800000 */
[----:B------:R-:W-:Y:S01]  /*07b0*/  UISETP.NE.AND UP0, UPT, UR5, 0x1, UPT ;  /* 0x000000010500788c */ /* 0x000fe2000bf05270 */
[----:B------:R-:W-:Y:S01]  /*07c0*/  MOV R7, UR4 ;  /* 0x0000000400077c02 */ /* 0x000fe20008000f00 */
[----:B------:R-:W-:Y:S02]  /*07d0*/  ULOP3.LUT UR5, UR20, 0x1, URZ, 0xc0, !UPT ;  /* 0x0000000114057892 */ /* 0x000fe4000f8ec0ff */
[----:B------:R-:W-:Y:S02]  /*07e0*/  MOV R15, UR20 ;  /* 0x00000014000f7c02 */ /* 0x000fe40008000f00 */
[----:B------:R-:W-:Y:S01]  /*07f0*/  UISETP.NE.U32.AND UP1, UPT, UR5, 0x1, UPT ;  /* 0x000000010500788c */ /* 0x000fe2000bf25070 */
[----:B------:R-:W-:-:S04]  /*0800*/  PLOP3.LUT P1, PT, PT, PT, UP0, 0x80, 0x8 ;  /* 0x000000000008781c */ /* 0x000fc80003f2f008 */
[----:B------:R-:W1:Y:S01]  /*0810*/  @UP0 LDCU.128 UR8, c[0x0][0x380] ;  /* 0x00007000ff0807ac */ /* 0x000e620008000c00 */
[----:B------:R-:W-:Y:S01]  /*0820*/  PLOP3.LUT P0, PT, PT, PT, UP1, 0x80, 0x8 ;  /* 0x000000000008781c */ /* 0x000fe20003f0f018 */
[----:B------:R-:W2:Y:S04]  /*0830*/  @UP0 LDCU.64 UR6, c[0x0][0x380] ;  /* 0x00007000ff0607ac */ /* 0x000ea80008000a00 */
[----:B------:R-:W3:Y:S03]  /*0840*/  @!UP1 LDCU.128 UR12, c[0x0][0x380] ;  /* 0x00007000ff0c97ac */ /* 0x000ee60008000c00 */
[C---:B------:R-:W-:Y:S02]  /*0850*/  @P1 IADD3 R3, PT, PT, R13.reuse, UR4, RZ ;  /* 0x000000040d031c10 */ /* 0x040fe4000fffe0ff */
[----:B------:R-:W-:Y:S01]  /*0860*/  @P1 IADD3 R6, P2, PT, R13, UR4, RZ ;  /* 0x000000040d061c10 */ /* 0x000fe2000ff5e0ff */
[----:B------:R-:W-:Y:S01]  /*0870*/  @UP0 UIADD3 UR4, UPT, UPT, UR4, 0x2, URZ ;  /* 0x0000000204040890 */ /* 0x000fe2000fffe0ff */
[----:B-1----:R-:W-:Y:S01]  /*0880*/  MOV R11, UR9 ;  /* 0x00000009000b7c02 */ /* 0x002fe20008000f00 */
[----:B------:R-:W-:Y:S01]  /*0890*/  IMAD.U32 R10, RZ, RZ, UR8 ;  /* 0x00000008ff0a7e24 */ /* 0x000fe2000f8e00ff */
[----:B------:R-:W-:-:S02]  /*08a0*/  MOV R4, UR10 ;  /* 0x0000000a00047c02 */ /* 0x000fc40008000f00 */
[----:B------:R-:W-:Y:S01]  /*08b0*/  MOV R5, UR11 ;  /* 0x0000000b00057c02 */ /* 0x000fe20008000f00 */
[----:B------:R-:W-:-:S04]  /*08c0*/  @P1 IMAD.WIDE.U32 R10, R3, 0x4, R10 ;  /* 0x00000004030a1825 */ /* 0x000fc800078e000a */
[----:B------:R-:W-:Y:S01]  /*08d0*/  @P1 IMAD R3, R7, UR20, R0 ;  /* 0x0000001407031c24 */ /* 0x000fe2000f8e0200 */
[----:B------:R-:W-:Y:S01]  /*08e0*/  @P1 IADD3.X R7, PT, PT, RZ, RZ, RZ, P2, !PT ;  /* 0x000000ffff071210 */ /* 0x000fe200017fe4ff */
[----:B------:R-:W-:Y:S01]  /*08f0*/  IMAD.U32 R19, RZ, RZ, UR4 ;  /* 0x00000004ff137e24 */ /* 0x000fe2000f8e00ff */
[C---:B--2---:R-:W-:Y:S01]  /*0900*/  @P1 LEA R2, P2, R6.reuse, UR6, 0x2 ;  /* 0x0000000606021c11 */ /* 0x044fe2000f8410ff */
[----:B------:R-:W-:Y:S01]  /*0910*/  @P1 IMAD.WIDE R4, R3, 0x4, R4 ;  /* 0x0000000403041825 */ /* 0x000fe200078e0204 */
[----:B------:R-:W-:Y:S01]  /*0920*/  @!P0 IADD3 R17, PT, PT, R13, UR4, RZ ;  /* 0x000000040d118c10 */ /* 0x000fe2000fffe0ff */
[----:B0-----:R-:W2:Y:S01]  /*0930*/  @P1 LDG.E R11, desc[UR18][R10.64] ;  /* 0x000000120a0b1981 */ /* 0x001ea2000c1e1900 */
[----:B------:R-:W-:Y:S01]  /*0940*/  @P1 LEA.HI.X R3, R6, UR7, R7, 0x2, P2 ;  /* 0x0000000706031c11 */ /* 0x000fe200090f1407 */
[----:B------:R-:W-:Y:S01]  /*0950*/  @!P0 IMAD R19, R19, UR20, R0 ;  /* 0x0000001413138c24 */ /* 0x000fe2000f8e0200 */
[----:B---3--:R-:W-:Y:S01]  /*0960*/  MOV R6, UR12 ;  /* 0x0000000c00067c02 */ /* 0x008fe20008000f00 */
[----:B------:R-:W-:Y:S01]  /*0970*/  @P1 IMAD.WIDE R14, R15, 0x4, R4 ;  /* 0x000000040f0e1825 */ /* 0x000fe200078e0204 */
[----:B------:R-:W-:Y:S01]  /*0980*/  MOV R7, UR13 ;  /* 0x0000000d00077c02 */ /* 0x000fe20008000f00 */
[----:B------:R-:W2:Y:S01]  /*0990*/  @P1 LDG.E R4, desc[UR18][R4.64] ;  /* 0x0000001204041981 */ /* 0x000ea2000c1e1900 */
[----:B------:R-:W-:-:S02]  /*09a0*/  MOV R8, UR14 ;  /* 0x0000000e00087c02 */ /* 0x000fc40008000f00 */
[----:B------:R-:W-:Y:S01]  /*09b0*/  MOV R9, UR15 ;  /* 0x0000000f00097c02 */ /* 0x000fe20008000f00 */
[----:B------:R-:W-:Y:S01]  /*09c0*/  @!P0 IMAD.WIDE.U32 R6, R17, 0x4, R6 ;  /* 0x0000000411068825 */ /* 0x000fe200078e0006 */
[----:B------:R-:W3:Y:S03]  /*09d0*/  @P1 LDG.E R14, desc[UR18][R14.64] ;  /* 0x000000120e0e1981 */ /* 0x000ee6000c1e1900 */
[----:B------:R-:W-:Y:S01]  /*09e0*/  @!P0 IMAD.WIDE R8, R19, 0x4, R8 ;  /* 0x0000000413088825 */ /* 0x000fe200078e0208 */
[----:B------:R-:W3:Y:S04]  /*09f0*/  @P1 LDG.E R2, desc[UR18][R2.64+0x4] ;  /* 0x0000041202021981 */ /* 0x000ee8000c1e1900 */
[----:B------:R-:W4:Y:S04]  /*0a00*/  @!P0 LDG.E R7, desc[UR18][R6.64] ;  /* 0x0000001206078981 */ /* 0x000f28000c1e1900 */
[----:B------:R-:W4:Y:S01]  /*0a10*/  @!P0 LDG.E R8, desc[UR18][R8.64] ;  /* 0x0000001208088981 */ /* 0x000f22000c1e1900 */
[----:B--2---:R-:W-:-:S04]  /*0a20*/  @P1 FFMA R11, R11, R4, R12 ;  /* 0x000000040b0b1223 */ /* 0x004fc8000000000c */
[----:B---3--:R-:W-:-:S04]  /*0a30*/  @P1 FFMA R12, R2, R14, R11 ;  /* 0x0000000e020c1223 */ /* 0x008fc8000000000b */
[----:B----4-:R-:W-:-:S07]  /*0a40*/  @!P0 FFMA R12, R7, R8, R12 ;  /* 0x00000008070c8223 */ /* 0x010fce000000000c */
.L_x_2:
[----:B------:R-:W1:Y:S01]  /*0a50*/  LDC.64 R2, c[0x0][0x390] ;  /* 0x0000e400ff027b82 */ /* 0x000e620000000a00 */
[----:B------:R-:W-:-:S05]  /*0a60*/  IADD3 R13, PT, PT, R0, R13, RZ ;  /* 0x0000000d000d7210 */ /* 0x000fca0007ffe0ff */
[----:B-1----:R-:W-:-:S05]  /*0a70*/  IMAD.WIDE R2, R13, 0x4, R2 ;  /* 0x000000040d027825 */ /* 0x002fca00078e0202 */
[----:B0-----:R-:W-:Y:S01]  /*0a80*/  STG.E desc[UR18][R2.64], R12 ;  /* 0x0000000c02007986 */ /* 0x001fe2000c101912 */
[----:B------:R-:W-:Y:S05]  /*0a90*/  EXIT ;  /* 0x000000000000794d */ /* 0x000fea0003800000 */
.L_x_4:
[----:B------:R-:W-:-:S00]  /*0aa0*/  BRA `(.L_x_4) ;  /* 0xfffffffc00fc7947 */ /* 0x000fc0000383ffff */
[----:B------:R-:W-:-:S00]  /*0ab0*/  NOP ;  /* 0x0000000000007918 */ /* 0x000fc00000000000 */
        /* <DEDUP_REMOVED lines=12> */
.L_x_5:


//--------------------- .nv.shared.reserved.0     --------------------------
	.section	.nv.shared.reserved.0,"aw",@nobits
	.weak		__nv_reservedSMEM_offset_0_alias
	.size		__nv_reservedSMEM_offset_0_alias, 0, 64
	.other		__nv_reservedSMEM_offset_0_alias,@"STO_CUDA_RESERVED_SHARED STV_DEFAULT"
__nv_reservedSMEM_offset_0_alias:
	.zero		0
	.zero		64


//--------------------- .nv.constant0._Z19matMul_GlobalKernelPfS_S_i --------------------------
	.section	.nv.constant0._Z19matMul_GlobalKernelPfS_S_i,"a",@progbits
	.sectionflags	@""
	.align	4
.nv.constant0._Z19matMul_GlobalKernelPfS_S_i:
	.zero		924


//--------------------- SYMBOLS --------------------------

	.type		.nv.reservedSmem.offset0,@object
	.size		.nv.reservedSmem.offset0,0x4
